//
// Generated by NVIDIA NVVM Compiler
//
// Compiler Build ID: CL-36424714
// Cuda compilation tools, release 13.0, V13.0.88
// Based on NVVM 20.0.0
//

.version 9.0
.target sm_100
.address_size 64

	// .globl	_Z8MatFinalPiS_S_

.visible .entry _Z8MatFinalPiS_S_(
	.param .u64 .ptr .align 1 _Z8MatFinalPiS_S__param_0,
	.param .u64 .ptr .align 1 _Z8MatFinalPiS_S__param_1,
	.param .u64 .ptr .align 1 _Z8MatFinalPiS_S__param_2
)
{
	.reg .b32 	%r<7>;
	.reg .b64 	%rd<10>;

	ld.param.u64 	%rd1, [_Z8MatFinalPiS_S__param_0];
	ld.param.u64 	%rd2, [_Z8MatFinalPiS_S__param_1];
	ld.param.u64 	%rd3, [_Z8MatFinalPiS_S__param_2];
	cvta.to.global.u64 	%rd4, %rd3;
	cvta.to.global.u64 	%rd5, %rd1;
	cvta.to.global.u64 	%rd6, %rd2;
	mov.u32 	%r1, %tid.x;
	mov.u32 	%r2, %tid.y;
	mad.lo.s32 	%r3, %r2, 3, %r1;
	ld.global.u32 	%r4, [%rd6];
	mul.wide.u32 	%rd7, %r3, 4;
	add.s64 	%rd8, %rd5, %rd7;
	ld.global.u32 	%r5, [%rd8];
	mul.lo.s32 	%r6, %r5, %r4;
	add.s64 	%rd9, %rd4, %rd7;
	st.global.u32 	[%rd9], %r6;
	ret;

}


// ===== COMPILED SASS (sm_100) =====

	.target	sm_100

	.elftype	@"ET_EXEC"


//--------------------- .note.nv.tkinfo           --------------------------
	.section	.note.nv.tkinfo,"",@"SHT_NOTE"
	.sectionflags	@"SHF_NOTE_NV_TKINFO"
	.tkinfo
        /*0018*/ 	.word	0x00000002
        /*0030*/ 	.string	""
        /*0030*/ 	.string	"ptxas"
        /*0030*/ 	.string	"Cuda compilation tools, release 13.0, V13.0.88"
        /*0030*/ 	.string	"Build cuda_13.0.r13.0/compiler.36424714_0"
        /*0030*/ 	.string	"-arch sm_100 -m 64 "



//--------------------- .note.nv.cuinfo           --------------------------
	.section	.note.nv.cuinfo,"",@"SHT_NOTE"
	.sectionflags	@"SHF_NOTE_NV_CUINFO"
        /*0018*/ 	.short	0x0002
        /*001a*/ 	.short	0x0064
        /*001c*/ 	.short	0x0082
	.zero		2


//--------------------- .nv.info                  --------------------------
	.section	.nv.info,"",@"SHT_CUDA_INFO"
	.align	4


	//----- nvinfo : EIATTR_REGCOUNT
	.align		4
        /*0000*/ 	.byte	0x04, 0x2f
        /*0002*/ 	.short	(.L_1 - .L_0)
	.align		4
.L_0:
        /*0004*/ 	.word	index@(_Z8MatFinalPiS_S_)
        /*0008*/ 	.word	0x0000000c


	//----- nvinfo : EIATTR_FRAME_SIZE
	.align		4
.L_1:
        /*000c*/ 	.byte	0x04, 0x11
        /*000e*/ 	.short	(.L_3 - .L_2)
	.align		4
.L_2:
        /*0010*/ 	.word	index@(_Z8MatFinalPiS_S_)
        /*0014*/ 	.word	0x00000000


	//----- nvinfo : EIATTR_MIN_STACK_SIZE
	.align		4
.L_3:
        /*0018*/ 	.byte	0x04, 0x12
        /*001a*/ 	.short	(.L_5 - .L_4)
	.align		4
.L_4:
        /*001c*/ 	.word	index@(_Z8MatFinalPiS_S_)
        /*0020*/ 	.word	0x00000000
.L_5:


//--------------------- .nv.compat                --------------------------
	.section	.nv.compat,"",@"SHT_CUDA_COMPAT_INFO"
	.align	4
        /*0000*/ 	.byte	0x02, 0x09, 0x00, 0x00, 0x02, 0x02, 0x01, 0x00, 0x02, 0x05, 0x05, 0x00, 0x03, 0x07, 0x01, 0x01
        /*0010*/ 	.byte	0x02, 0x03, 0x00, 0x00, 0x02, 0x06, 0x01, 0x00, 0x04, 0x0b, 0x08, 0x00, 0x09, 0x00, 0x00, 0x00
        /*0020*/ 	.byte	0x00, 0x00, 0x00, 0x00


//--------------------- .nv.info._Z8MatFinalPiS_S_ --------------------------
	.section	.nv.info._Z8MatFinalPiS_S_,"",@"SHT_CUDA_INFO"
	.sectionflags	@""
	.align	4


	//----- nvinfo : EIATTR_CUDA_API_VERSION
	.align		4
        /*0000*/ 	.byte	0x04, 0x37
        /*0002*/ 	.short	(.L_7 - .L_6)
.L_6:
        /*0004*/ 	.word	0x00000082


	//----- nvinfo : EIATTR_KPARAM_INFO
	.align		4
.L_7:
        /*0008*/ 	.byte	0x04, 0x17
        /*000a*/ 	.short	(.L_9 - .L_8)
.L_8:
        /*000c*/ 	.word	0x00000000
        /*0010*/ 	.short	0x0002
        /*0012*/ 	.short	0x0010
        /*0014*/ 	.byte	0x00, 0xf5, 0x21, 0x00


	//----- nvinfo : EIATTR_KPARAM_INFO
	.align		4
.L_9:
        /*0018*/ 	.byte	0x04, 0x17
        /*001a*/ 	.short	(.L_11 - .L_10)
.L_10:
        /*001c*/ 	.word	0x00000000
        /*0020*/ 	.short	0x0001
        /*0022*/ 	.short	0x0008
        /*0024*/ 	.byte	0x00, 0xf5, 0x21, 0x00


	//----- nvinfo : EIATTR_KPARAM_INFO
	.align		4
.L_11:
        /*0028*/ 	.byte	0x04, 0x17
        /*002a*/ 	.short	(.L_13 - .L_12)
.L_12:
        /*002c*/ 	.word	0x00000000
        /*0030*/ 	.short	0x0000
        /*0032*/ 	.short	0x0000
        /*0034*/ 	.byte	0x00, 0xf5, 0x21, 0x00


	//----- nvinfo : EIATTR_SPARSE_MMA_MASK
	.align		4
.L_13:
        /*0038*/ 	.byte	0x03, 0x50
        /*003a*/ 	.short	0x0000


	//----- nvinfo : EIATTR_MAXREG_COUNT
	.align		4
        /*003c*/ 	.byte	0x03, 0x1b
        /*003e*/ 	.short	0x00ff


	//----- nvinfo : EIATTR_MERCURY_ISA_VERSION
	.align		4
        /*0040*/ 	.byte	0x03, 0x5f
        /*0042*/ 	.short	0x0101


	//----- nvinfo : EIATTR_VRC_CTA_INIT_COUNT
	.align		4
        /*0044*/ 	.byte	0x02, 0x4a
	.zero		1
	.zero		1


	//----- nvinfo : EIATTR_EXIT_INSTR_OFFSETS
	.align		4
        /*0048*/ 	.byte	0x04, 0x1c
        /*004a*/ 	.short	(.L_15 - .L_14)


	//   ....[0]....
.L_14:
        /*004c*/ 	.word	0x000000e0


	//----- nvinfo : EIATTR_CBANK_PARAM_SIZE
	.align		4
.L_15:
        /*0050*/ 	.byte	0x03, 0x19
        /*0052*/ 	.short	0x0018


	//----- nvinfo : EIATTR_PARAM_CBANK
	.align		4
        /*0054*/ 	.byte	0x04, 0x0a
        /*0056*/ 	.short	(.L_17 - .L_16)
	.align		4
.L_16:
        /*0058*/ 	.word	index@(.nv.constant0._Z8MatFinalPiS_S_)
        /*005c*/ 	.short	0x0380
        /*005e*/ 	.short	0x0018


	//----- nvinfo : EIATTR_SW_WAR
	.align		4
.L_17:
        /*0060*/ 	.byte	0x04, 0x36
        /*0062*/ 	.short	(.L_19 - .L_18)
.L_18:
        /*0064*/ 	.word	0x00000008
.L_19:


//--------------------- .nv.callgraph             --------------------------
	.section	.nv.callgraph,"",@"SHT_CUDA_CALLGRAPH"
	.align	4
	.sectionentsize	8
	.align		4
        /*0000*/ 	.word	0x00000000
	.align		4
        /*0004*/ 	.word	0xffffffff
	.align		4
        /*0008*/ 	.word	0x00000000
	.align		4
        /*000c*/ 	.word	0xfffffffe
	.align		4
        /*0010*/ 	.word	0x00000000
	.align		4
        /*0014*/ 	.word	0xfffffffd
	.align		4
        /*0018*/ 	.word	0x00000000
	.align		4
        /*001c*/ 	.word	0xfffffffc


//--------------------- .text._Z8MatFinalPiS_S_   --------------------------
	.section	.text._Z8MatFinalPiS_S_,"ax",@progbits
	.align	128
        .global         _Z8MatFinalPiS_S_
        .type           _Z8MatFinalPiS_S_,@function
        .size           _Z8MatFinalPiS_S_,(.L_x_1 - _Z8MatFinalPiS_S_)
        .other          _Z8MatFinalPiS_S_,@"STO_CUDA_ENTRY STV_DEFAULT"
_Z8MatFinalPiS_S_:
.text._Z8MatFinalPiS_S_:
[----:B------:R-:W-:Y:S01]  /*0000*/  LDC R1, c[0x0][0x37c] ;  /* 0x0000df00ff017b82 */ /* 0x000fe20000000800 */
[----:B------:R-:W0:Y:S07]  /*0010*/  S2R R9, SR_TID.X ;  /* 0x0000000000097919 */ /* 0x000e2e0000002100 */
[----:B------:R-:W1:Y:S01]  /*0020*/  LDC.64 R4, c[0x0][0x380] ;  /* 0x0000e000ff047b82 */ /* 0x000e620000000a00 */
[----:B------:R-:W2:Y:S01]  /*0030*/  LDCU.64 UR4, c[0x0][0x358] ;  /* 0x00006b00ff0477ac */ /* 0x000ea20008000a00 */
[----:B------:R-:W0:Y:S06]  /*0040*/  S2R R0, SR_TID.Y ;  /* 0x0000000000007919 */ /* 0x000e2c0000002200 */
[----:B------:R-:W2:Y:S08]  /*0050*/  LDC.64 R2, c[0x0][0x388] ;  /* 0x0000e200ff027b82 */ /* 0x000eb00000000a00 */
[----:B------:R-:W3:Y:S01]  /*0060*/  LDC.64 R6, c[0x0][0x390] ;  /* 0x0000e400ff067b82 */ /* 0x000ee20000000a00 */
[----:B--2---:R-:W2:Y:S01]  /*0070*/  LDG.E R2, desc[UR4][R2.64] ;  /* 0x0000000402027981 */ /* 0x004ea2000c1e1900 */
[----:B0-----:R-:W-:-:S04]  /*0080*/  IMAD R9, R0, 0x3, R9 ;  /* 0x0000000300097824 */ /* 0x001fc800078e0209 */
[----:B-1----:R-:W-:-:S06]  /*0090*/  IMAD.WIDE.U32 R4, R9, 0x4, R4 ;  /* 0x0000000409047825 */ /* 0x002fcc00078e0004 */
[----:B------:R-:W2:Y:S01]  /*00a0*/  LDG.E R5, desc[UR4][R4.64] ;  /* 0x0000000404057981 */ /* 0x000ea2000c1e1900 */
[----:B---3--:R-:W-:-:S04]  /*00b0*/  IMAD.WIDE.U32 R6, R9, 0x4, R6 ;  /* 0x0000000409067825 */ /* 0x008fc800078e0006 */
[----:B--2---:R-:W-:-:S05]  /*00c0*/  IMAD R9, R2, R5, RZ ;  /* 0x0000000502097224 */ /* 0x004fca00078e02ff */
[----:B------:R-:W-:Y:S01]  /*00d0*/  STG.E desc[UR4][R6.64], R9 ;  /* 0x0000000906007986 */ /* 0x000fe2000c101904 */
[----:B------:R-:W-:Y:S05]  /*00e0*/  EXIT ;  /* 0x000000000000794d */ /* 0x000fea0003800000 */
.L_x_0:
[----:B------:R-:W-:-:S00]  /*00f0*/  BRA `(.L_x_0) ;  /* 0xfffffffc00fc7947 */ /* 0x000fc0000383ffff */
[----:B------:R-:W-:-:S00]  /*0100*/  NOP ;  /* 0x0000000000007918 */ /* 0x000fc00000000000 */
[----:B------:R-:W-:-:S00]  /*0110*/  NOP ;  /* 0x0000000000007918 */ /* 0x000fc00000000000 */
[----:B------:R-:W-:-:S00]  /*0120*/  NOP ;  /* 0x0000000000007918 */ /* 0x000fc00000000000 */
[----:B------:R-:W-:-:S00]  /*0130*/  NOP ;  /* 0x0000000000007918 */ /* 0x000fc00000000000 */
[----:B------:R-:W-:-:S00]  /*0140*/  NOP ;  /* 0x0000000000007918 */ /* 0x000fc00000000000 */
[----:B------:R-:W-:-:S00]  /*0150*/  NOP ;  /* 0x0000000000007918 */ /* 0x000fc00000000000 */
[----:B------:R-:W-:-:S00]  /*0160*/  NOP ;  /* 0x0000000000007918 */ /* 0x000fc00000000000 */
[----:B------:R-:W-:-:S00]  /*0170*/  NOP ;  /* 0x0000000000007918 */ /* 0x000fc00000000000 */
.L_x_1:


//--------------------- .nv.shared.reserved.0     --------------------------
	.section	.nv.shared.reserved.0,"aw",@nobits
	.weak		__nv_reservedSMEM_offset_0_alias
	.size		__nv_reservedSMEM_offset_0_alias, 0, 64
	.other		__nv_reservedSMEM_offset_0_alias,@"STO_CUDA_RESERVED_SHARED STV_DEFAULT"
__nv_reservedSMEM_offset_0_alias:
	.zero		0
	.zero		64


//--------------------- .nv.constant0._Z8MatFinalPiS_S_ --------------------------
	.section	.nv.constant0._Z8MatFinalPiS_S_,"a",@progbits
	.sectionflags	@""
	.align	4
.nv.constant0._Z8MatFinalPiS_S_:
	.zero		920


//--------------------- SYMBOLS --------------------------

	.type		.nv.reservedSmem.offset0,@object
	.size		.nv.reservedSmem.offset0,0x4
